//
// Generated by NVIDIA NVVM Compiler
//
// Compiler Build ID: CL-36424714
// Cuda compilation tools, release 13.0, V13.0.88
// Based on NVVM 20.0.0
//

.version 9.0
.target sm_100
.address_size 64

	// .globl	_Z10cudakerneliPfS_S_

.visible .entry _Z10cudakerneliPfS_S_(
	.param .u32 _Z10cudakerneliPfS_S__param_0,
	.param .u64 .ptr .align 1 _Z10cudakerneliPfS_S__param_1,
	.param .u64 .ptr .align 1 _Z10cudakerneliPfS_S__param_2,
	.param .u64 .ptr .align 1 _Z10cudakerneliPfS_S__param_3
)
{
	.reg .pred 	%p<10>;
	.reg .b32 	%r<64>;
	.reg .b32 	%f<55>;
	.reg .b64 	%rd<66>;

	ld.param.u32 	%r37, [_Z10cudakerneliPfS_S__param_0];
	ld.param.u64 	%rd11, [_Z10cudakerneliPfS_S__param_1];
	ld.param.u64 	%rd12, [_Z10cudakerneliPfS_S__param_2];
	ld.param.u64 	%rd13, [_Z10cudakerneliPfS_S__param_3];
	cvta.to.global.u64 	%rd1, %rd13;
	cvta.to.global.u64 	%rd2, %rd12;
	mov.u32 	%r1, %tid.x;
	setp.lt.s32 	%p1, %r37, 1;
	@%p1 bra 	$L__BB0_12;
	mov.u32 	%r2, %ctaid.x;
	cvta.to.global.u64 	%rd14, %rd11;
	mul.lo.s32 	%r3, %r37, %r2;
	add.s32 	%r39, %r3, %r1;
	mul.wide.u32 	%rd15, %r39, 4;
	add.s64 	%rd3, %rd14, %rd15;
	ld.global.f32 	%f52, [%rd3];
	and.b32  	%r4, %r37, 7;
	setp.lt.u32 	%p2, %r37, 8;
	mov.b32 	%r62, 0;
	@%p2 bra 	$L__BB0_4;
	and.b32  	%r62, %r37, 2147483640;
	neg.s32 	%r60, %r62;
	add.s32 	%r59, %r1, %r37;
	shl.b32 	%r8, %r37, 3;
	shl.b32 	%r40, %r37, 1;
	add.s32 	%r58, %r1, %r40;
	mad.lo.s32 	%r57, %r37, 3, %r1;
	shl.b32 	%r41, %r37, 2;
	add.s32 	%r56, %r1, %r41;
	mad.lo.s32 	%r55, %r37, 5, %r1;
	mad.lo.s32 	%r54, %r37, 6, %r1;
	mad.lo.s32 	%r53, %r37, 7, %r1;
	mul.wide.u32 	%rd16, %r1, 4;
	add.s64 	%rd65, %rd1, %rd16;
	mul.wide.u32 	%rd5, %r8, 4;
	mul.wide.u32 	%rd17, %r2, %r37;
	shl.b64 	%rd18, %rd17, 2;
	add.s64 	%rd19, %rd18, %rd2;
	add.s64 	%rd64, %rd19, 16;
$L__BB0_3:
	.pragma "nounroll";
	ld.global.f32 	%f9, [%rd64+-16];
	ld.global.f32 	%f10, [%rd65];
	fma.rn.f32 	%f11, %f9, %f10, %f52;
	st.global.f32 	[%rd3], %f11;
	ld.global.f32 	%f12, [%rd64+-12];
	mul.wide.u32 	%rd20, %r59, 4;
	add.s64 	%rd21, %rd1, %rd20;
	ld.global.f32 	%f13, [%rd21];
	fma.rn.f32 	%f14, %f12, %f13, %f11;
	st.global.f32 	[%rd3], %f14;
	ld.global.f32 	%f15, [%rd64+-8];
	mul.wide.u32 	%rd22, %r58, 4;
	add.s64 	%rd23, %rd1, %rd22;
	ld.global.f32 	%f16, [%rd23];
	fma.rn.f32 	%f17, %f15, %f16, %f14;
	st.global.f32 	[%rd3], %f17;
	ld.global.f32 	%f18, [%rd64+-4];
	mul.wide.u32 	%rd24, %r57, 4;
	add.s64 	%rd25, %rd1, %rd24;
	ld.global.f32 	%f19, [%rd25];
	fma.rn.f32 	%f20, %f18, %f19, %f17;
	st.global.f32 	[%rd3], %f20;
	ld.global.f32 	%f21, [%rd64];
	mul.wide.u32 	%rd26, %r56, 4;
	add.s64 	%rd27, %rd1, %rd26;
	ld.global.f32 	%f22, [%rd27];
	fma.rn.f32 	%f23, %f21, %f22, %f20;
	st.global.f32 	[%rd3], %f23;
	ld.global.f32 	%f24, [%rd64+4];
	mul.wide.u32 	%rd28, %r55, 4;
	add.s64 	%rd29, %rd1, %rd28;
	ld.global.f32 	%f25, [%rd29];
	fma.rn.f32 	%f26, %f24, %f25, %f23;
	st.global.f32 	[%rd3], %f26;
	ld.global.f32 	%f27, [%rd64+8];
	mul.wide.u32 	%rd30, %r54, 4;
	add.s64 	%rd31, %rd1, %rd30;
	ld.global.f32 	%f28, [%rd31];
	fma.rn.f32 	%f29, %f27, %f28, %f26;
	st.global.f32 	[%rd3], %f29;
	ld.global.f32 	%f30, [%rd64+12];
	mul.wide.u32 	%rd32, %r53, 4;
	add.s64 	%rd33, %rd1, %rd32;
	ld.global.f32 	%f31, [%rd33];
	fma.rn.f32 	%f52, %f30, %f31, %f29;
	st.global.f32 	[%rd3], %f52;
	add.s32 	%r60, %r60, 8;
	add.s32 	%r59, %r59, %r8;
	add.s32 	%r58, %r58, %r8;
	add.s32 	%r57, %r57, %r8;
	add.s32 	%r56, %r56, %r8;
	add.s32 	%r55, %r55, %r8;
	add.s32 	%r54, %r54, %r8;
	add.s32 	%r53, %r53, %r8;
	add.s64 	%rd65, %rd65, %rd5;
	add.s64 	%rd64, %rd64, 32;
	setp.ne.s32 	%p3, %r60, 0;
	@%p3 bra 	$L__BB0_3;
$L__BB0_4:
	setp.eq.s32 	%p4, %r4, 0;
	@%p4 bra 	$L__BB0_12;
	and.b32  	%r32, %r37, 3;
	setp.lt.u32 	%p5, %r4, 4;
	@%p5 bra 	$L__BB0_7;
	add.s32 	%r42, %r62, %r3;
	mul.wide.u32 	%rd34, %r42, 4;
	add.s64 	%rd35, %rd2, %rd34;
	ld.global.f32 	%f32, [%rd35];
	mad.lo.s32 	%r43, %r62, %r37, %r1;
	mul.wide.u32 	%rd36, %r43, 4;
	add.s64 	%rd37, %rd1, %rd36;
	ld.global.f32 	%f33, [%rd37];
	fma.rn.f32 	%f34, %f32, %f33, %f52;
	st.global.f32 	[%rd3], %f34;
	cvt.u64.u32 	%rd38, %r3;
	cvt.u64.u32 	%rd39, %r62;
	add.s64 	%rd40, %rd39, %rd38;
	shl.b64 	%rd41, %rd40, 2;
	add.s64 	%rd42, %rd2, %rd41;
	ld.global.f32 	%f35, [%rd42+4];
	add.s32 	%r44, %r43, %r37;
	mul.wide.u32 	%rd43, %r44, 4;
	add.s64 	%rd44, %rd1, %rd43;
	ld.global.f32 	%f36, [%rd44];
	fma.rn.f32 	%f37, %f35, %f36, %f34;
	st.global.f32 	[%rd3], %f37;
	ld.global.f32 	%f38, [%rd42+8];
	add.s32 	%r45, %r44, %r37;
	mul.wide.u32 	%rd45, %r45, 4;
	add.s64 	%rd46, %rd1, %rd45;
	ld.global.f32 	%f39, [%rd46];
	fma.rn.f32 	%f40, %f38, %f39, %f37;
	st.global.f32 	[%rd3], %f40;
	ld.global.f32 	%f41, [%rd42+12];
	add.s32 	%r46, %r45, %r37;
	mul.wide.u32 	%rd47, %r46, 4;
	add.s64 	%rd48, %rd1, %rd47;
	ld.global.f32 	%f42, [%rd48];
	fma.rn.f32 	%f52, %f41, %f42, %f40;
	st.global.f32 	[%rd3], %f52;
	add.s32 	%r62, %r62, 4;
$L__BB0_7:
	setp.eq.s32 	%p6, %r32, 0;
	@%p6 bra 	$L__BB0_12;
	setp.eq.s32 	%p7, %r32, 1;
	@%p7 bra 	$L__BB0_10;
	add.s32 	%r47, %r62, %r3;
	mul.wide.u32 	%rd49, %r47, 4;
	add.s64 	%rd50, %rd2, %rd49;
	ld.global.f32 	%f43, [%rd50];
	mad.lo.s32 	%r48, %r62, %r37, %r1;
	mul.wide.u32 	%rd51, %r48, 4;
	add.s64 	%rd52, %rd1, %rd51;
	ld.global.f32 	%f44, [%rd52];
	fma.rn.f32 	%f45, %f43, %f44, %f52;
	st.global.f32 	[%rd3], %f45;
	cvt.u64.u32 	%rd53, %r3;
	cvt.u64.u32 	%rd54, %r62;
	add.s64 	%rd55, %rd54, %rd53;
	shl.b64 	%rd56, %rd55, 2;
	add.s64 	%rd57, %rd2, %rd56;
	ld.global.f32 	%f46, [%rd57+4];
	add.s32 	%r49, %r48, %r37;
	mul.wide.u32 	%rd58, %r49, 4;
	add.s64 	%rd59, %rd1, %rd58;
	ld.global.f32 	%f47, [%rd59];
	fma.rn.f32 	%f52, %f46, %f47, %f45;
	st.global.f32 	[%rd3], %f52;
	add.s32 	%r62, %r62, 2;
$L__BB0_10:
	and.b32  	%r50, %r37, 1;
	setp.eq.b32 	%p8, %r50, 1;
	not.pred 	%p9, %p8;
	@%p9 bra 	$L__BB0_12;
	add.s32 	%r51, %r62, %r3;
	mul.wide.u32 	%rd60, %r51, 4;
	add.s64 	%rd61, %rd2, %rd60;
	ld.global.f32 	%f48, [%rd61];
	mad.lo.s32 	%r52, %r62, %r37, %r1;
	mul.wide.u32 	%rd62, %r52, 4;
	add.s64 	%rd63, %rd1, %rd62;
	ld.global.f32 	%f49, [%rd63];
	fma.rn.f32 	%f50, %f48, %f49, %f52;
	st.global.f32 	[%rd3], %f50;
$L__BB0_12:
	ret;

}


// ===== COMPILED SASS (sm_100) =====

	.target	sm_100

	.elftype	@"ET_EXEC"


//--------------------- .note.nv.tkinfo           --------------------------
	.section	.note.nv.tkinfo,"",@"SHT_NOTE"
	.sectionflags	@"SHF_NOTE_NV_TKINFO"
	.tkinfo
        /*0018*/ 	.word	0x00000002
        /*0030*/ 	.string	""
        /*0030*/ 	.string	"ptxas"
        /*0030*/ 	.string	"Cuda compilation tools, release 13.0, V13.0.88"
        /*0030*/ 	.string	"Build cuda_13.0.r13.0/compiler.36424714_0"
        /*0030*/ 	.string	"-arch sm_100 -m 64 "



//--------------------- .note.nv.cuinfo           --------------------------
	.section	.note.nv.cuinfo,"",@"SHT_NOTE"
	.sectionflags	@"SHF_NOTE_NV_CUINFO"
        /*0018*/ 	.short	0x0002
        /*001a*/ 	.short	0x0064
        /*001c*/ 	.short	0x0082
	.zero		2


//--------------------- .nv.info                  --------------------------
	.section	.nv.info,"",@"SHT_CUDA_INFO"
	.align	4


	//----- nvinfo : EIATTR_REGCOUNT
	.align		4
        /*0000*/ 	.byte	0x04, 0x2f
        /*0002*/ 	.short	(.L_1 - .L_0)
	.align		4
.L_0:
        /*0004*/ 	.word	index@(_Z10cudakerneliPfS_S_)
        /*0008*/ 	.word	0x00000020


	//----- nvinfo : EIATTR_FRAME_SIZE
	.align		4
.L_1:
        /*000c*/ 	.byte	0x04, 0x11
        /*000e*/ 	.short	(.L_3 - .L_2)
	.align		4
.L_2:
        /*0010*/ 	.word	index@(_Z10cudakerneliPfS_S_)
        /*0014*/ 	.word	0x00000000


	//----- nvinfo : EIATTR_MIN_STACK_SIZE
	.align		4
.L_3:
        /*0018*/ 	.byte	0x04, 0x12
        /*001a*/ 	.short	(.L_5 - .L_4)
	.align		4
.L_4:
        /*001c*/ 	.word	index@(_Z10cudakerneliPfS_S_)
        /*0020*/ 	.word	0x00000000
.L_5:


//--------------------- .nv.compat                --------------------------
	.section	.nv.compat,"",@"SHT_CUDA_COMPAT_INFO"
	.align	4
        /*0000*/ 	.byte	0x02, 0x09, 0x00, 0x00, 0x02, 0x02, 0x01, 0x00, 0x02, 0x05, 0x05, 0x00, 0x03, 0x07, 0x01, 0x01
        /*0010*/ 	.byte	0x02, 0x03, 0x00, 0x00, 0x02, 0x06, 0x01, 0x00, 0x04, 0x0b, 0x08, 0x00, 0x09, 0x00, 0x00, 0x00
        /*0020*/ 	.byte	0x00, 0x00, 0x00, 0x00


//--------------------- .nv.info._Z10cudakerneliPfS_S_ --------------------------
	.section	.nv.info._Z10cudakerneliPfS_S_,"",@"SHT_CUDA_INFO"
	.sectionflags	@""
	.align	4


	//----- nvinfo : EIATTR_CUDA_API_VERSION
	.align		4
        /*0000*/ 	.byte	0x04, 0x37
        /*0002*/ 	.short	(.L_7 - .L_6)
.L_6:
        /*0004*/ 	.word	0x00000082


	//----- nvinfo : EIATTR_KPARAM_INFO
	.align		4
.L_7:
        /*0008*/ 	.byte	0x04, 0x17
        /*000a*/ 	.short	(.L_9 - .L_8)
.L_8:
        /*000c*/ 	.word	0x00000000
        /*0010*/ 	.short	0x0003
        /*0012*/ 	.short	0x0018
        /*0014*/ 	.byte	0x00, 0xf5, 0x21, 0x00


	//----- nvinfo : EIATTR_KPARAM_INFO
	.align		4
.L_9:
        /*0018*/ 	.byte	0x04, 0x17
        /*001a*/ 	.short	(.L_11 - .L_10)
.L_10:
        /*001c*/ 	.word	0x00000000
        /*0020*/ 	.short	0x0002
        /*0022*/ 	.short	0x0010
        /*0024*/ 	.byte	0x00, 0xf5, 0x21, 0x00


	//----- nvinfo : EIATTR_KPARAM_INFO
	.align		4
.L_11:
        /*0028*/ 	.byte	0x04, 0x17
        /*002a*/ 	.short	(.L_13 - .L_12)
.L_12:
        /*002c*/ 	.word	0x00000000
        /*0030*/ 	.short	0x0001
        /*0032*/ 	.short	0x0008
        /*0034*/ 	.byte	0x00, 0xf5, 0x21, 0x00


	//----- nvinfo : EIATTR_KPARAM_INFO
	.align		4
.L_13:
        /*0038*/ 	.byte	0x04, 0x17
        /*003a*/ 	.short	(.L_15 - .L_14)
.L_14:
        /*003c*/ 	.word	0x00000000
        /*0040*/ 	.short	0x0000
        /*0042*/ 	.short	0x0000
        /*0044*/ 	.byte	0x00, 0xf0, 0x11, 0x00


	//----- nvinfo : EIATTR_SPARSE_MMA_MASK
	.align		4
.L_15:
        /*0048*/ 	.byte	0x03, 0x50
        /*004a*/ 	.short	0x0000


	//----- nvinfo : EIATTR_MAXREG_COUNT
	.align		4
        /*004c*/ 	.byte	0x03, 0x1b
        /*004e*/ 	.short	0x00ff


	//----- nvinfo : EIATTR_MERCURY_ISA_VERSION
	.align		4
        /*0050*/ 	.byte	0x03, 0x5f
        /*0052*/ 	.short	0x0101


	//----- nvinfo : EIATTR_VRC_CTA_INIT_COUNT
	.align		4
        /*0054*/ 	.byte	0x02, 0x4a
	.zero		1
	.zero		1


	//----- nvinfo : EIATTR_EXIT_INSTR_OFFSETS
	.align		4
        /*0058*/ 	.byte	0x04, 0x1c
        /*005a*/ 	.short	(.L_17 - .L_16)


	//   ....[0]....
.L_16:
        /*005c*/ 	.word	0x00000030


	//   ....[1]....
        /*0060*/ 	.word	0x00000580


	//   ....[2]....
        /*0064*/ 	.word	0x000007f0


	//   ....[3]....
        /*0068*/ 	.word	0x000009a0


	//   ....[4]....
        /*006c*/ 	.word	0x00000a50


	//----- nvinfo : EIATTR_CBANK_PARAM_SIZE
	.align		4
.L_17:
        /*0070*/ 	.byte	0x03, 0x19
        /*0072*/ 	.short	0x0020


	//----- nvinfo : EIATTR_PARAM_CBANK
	.align		4
        /*0074*/ 	.byte	0x04, 0x0a
        /*0076*/ 	.short	(.L_19 - .L_18)
	.align		4
.L_18:
        /*0078*/ 	.word	index@(.nv.constant0._Z10cudakerneliPfS_S_)
        /*007c*/ 	.short	0x0380
        /*007e*/ 	.short	0x0020


	//----- nvinfo : EIATTR_SW_WAR
	.align		4
.L_19:
        /*0080*/ 	.byte	0x04, 0x36
        /*0082*/ 	.short	(.L_21 - .L_20)
.L_20:
        /*0084*/ 	.word	0x00000008
.L_21:


//--------------------- .nv.callgraph             --------------------------
	.section	.nv.callgraph,"",@"SHT_CUDA_CALLGRAPH"
	.align	4
	.sectionentsize	8
	.align		4
        /*0000*/ 	.word	0x00000000
	.align		4
        /*0004*/ 	.word	0xffffffff
	.align		4
        /*0008*/ 	.word	0x00000000
	.align		4
        /*000c*/ 	.word	0xfffffffe
	.align		4
        /*0010*/ 	.word	0x00000000
	.align		4
        /*0014*/ 	.word	0xfffffffd
	.align		4
        /*0018*/ 	.word	0x00000000
	.align		4
        /*001c*/ 	.word	0xfffffffc


//--------------------- .text._Z10cudakerneliPfS_S_ --------------------------
	.section	.text._Z10cudakerneliPfS_S_,"ax",@progbits
	.align	128
        .global         _Z10cudakerneliPfS_S_
        .type           _Z10cudakerneliPfS_S_,@function
        .size           _Z10cudakerneliPfS_S_,(.L_x_5 - _Z10cudakerneliPfS_S_)
        .other          _Z10cudakerneliPfS_S_,@"STO_CUDA_ENTRY STV_DEFAULT"
_Z10cudakerneliPfS_S_:
.text._Z10cudakerneliPfS_S_:
[----:B------:R-:W-:Y:S08]  /*0000*/  LDC R1, c[0x0][0x37c] ;  /* 0x0000df00ff017b82 */ /* 0x000ff00000000800 */
[----:B------:R-:W0:Y:S02]  /*0010*/  LDC R0, c[0x0][0x380] ;  /* 0x0000e000ff007b82 */ /* 0x000e240000000800 */
[----:B0-----:R-:W-:-:S13]  /*0020*/  ISETP.GE.AND P0, PT, R0, 0x1, PT ;  /* 0x000000010000780c */ /* 0x001fda0003f06270 */
[----:B------:R-:W-:Y:S05]  /*0030*/  @!P0 EXIT ;  /* 0x000000000000894d */ /* 0x000fea0003800000 */
[----:B------:R-:W0:Y:S01]  /*0040*/  S2R R3, SR_TID.X ;  /* 0x0000000000037919 */ /* 0x000e220000002100 */
[----:B------:R-:W1:Y:S01]  /*0050*/  S2UR UR6, SR_CTAID.X ;  /* 0x00000000000679c3 */ /* 0x000e620000002500 */
[----:B------:R-:W2:Y:S01]  /*0060*/  LDCU.64 UR4, c[0x0][0x358] ;  /* 0x00006b00ff0477ac */ /* 0x000ea20008000a00 */
[C---:B------:R-:W-:Y:S02]  /*0070*/  ISETP.GE.U32.AND P1, PT, R0.reuse, 0x8, PT ;  /* 0x000000080000780c */ /* 0x040fe40003f26070 */
[----:B------:R-:W-:-:S04]  /*0080*/  LOP3.LUT R4, R0, 0x7, RZ, 0xc0, !PT ;  /* 0x0000000700047812 */ /* 0x000fc800078ec0ff */
[----:B------:R-:W3:Y:S01]  /*0090*/  LDC.64 R10, c[0x0][0x388] ;  /* 0x0000e200ff0a7b82 */ /* 0x000ee20000000a00 */
[----:B------:R-:W-:Y:S01]  /*00a0*/  ISETP.NE.AND P0, PT, R4, RZ, PT ;  /* 0x000000ff0400720c */ /* 0x000fe20003f05270 */
[----:B-1----:R-:W-:-:S05]  /*00b0*/  IMAD R2, R0, UR6, RZ ;  /* 0x0000000600027c24 */ /* 0x002fca000f8e02ff */
[----:B0-----:R-:W-:-:S05]  /*00c0*/  IADD3 R5, PT, PT, R2, R3, RZ ;  /* 0x0000000302057210 */ /* 0x001fca0007ffe0ff */
[----:B---3--:R-:W-:-:S04]  /*00d0*/  IMAD.WIDE.U32 R10, R5, 0x4, R10 ;  /* 0x00000004050a7825 */ /* 0x008fc800078e000a */
[----:B------:R-:W-:Y:S01]  /*00e0*/  HFMA2 R5, -RZ, RZ, 0, 0 ;  /* 0x00000000ff057431 */ /* 0x000fe200000001ff */
[----:B--2---:R0:W5:Y:S01]  /*00f0*/  LDG.E R19, desc[UR4][R10.64] ;  /* 0x000000040a137981 */ /* 0x004162000c1e1900 */
[----:B------:R-:W-:Y:S05]  /*0100*/  @!P1 BRA `(.L_x_0) ;  /* 0x00000004001c9947 */ /* 0x000fea0003800000 */
[----:B------:R-:W1:Y:S01]  /*0110*/  LDC.64 R16, c[0x0][0x390] ;  /* 0x0000e400ff107b82 */ /* 0x000e620000000a00 */
[C---:B------:R-:W-:Y:S01]  /*0120*/  IMAD.WIDE.U32 R6, R0.reuse, UR6, RZ ;  /* 0x0000000600067c25 */ /* 0x040fe2000f8e00ff */
[C---:B------:R-:W-:Y:S02]  /*0130*/  LOP3.LUT R5, R0.reuse, 0x7ffffff8, RZ, 0xc0, !PT ;  /* 0x7ffffff800057812 */ /* 0x040fe400078ec0ff */
[C---:B------:R-:W-:Y:S01]  /*0140*/  SHF.L.U32 R8, R0.reuse, 0x3, RZ ;  /* 0x0000000300087819 */ /* 0x040fe200000006ff */
[C-C-:B------:R-:W-:Y:S01]  /*0150*/  IMAD R9, R0.reuse, 0x3, R3.reuse ;  /* 0x0000000300097824 */ /* 0x140fe200078e0203 */
[C---:B------:R-:W-:Y:S01]  /*0160*/  LEA R25, R0.reuse, R3, 0x2 ;  /* 0x0000000300197211 */ /* 0x040fe200078e10ff */
[C-C-:B------:R-:W-:Y:S01]  /*0170*/  IMAD R27, R0.reuse, 0x5, R3.reuse ;  /* 0x00000005001b7824 */ /* 0x140fe200078e0203 */
[----:B------:R-:W2:Y:S01]  /*0180*/  LDC.64 R12, c[0x0][0x398] ;  /* 0x0000e600ff0c7b82 */ /* 0x000ea20000000a00 */
[C-C-:B------:R-:W-:Y:S01]  /*0190*/  IMAD R29, R0.reuse, 0x6, R3.reuse ;  /* 0x00000006001d7824 */ /* 0x140fe200078e0203 */
[----:B------:R-:W-:Y:S01]  /*01a0*/  IADD3 R24, PT, PT, -R5, RZ, RZ ;  /* 0x000000ff05187210 */ /* 0x000fe20007ffe1ff */
[----:B------:R-:W-:Y:S01]  /*01b0*/  IMAD R26, R0, 0x7, R3 ;  /* 0x00000007001a7824 */ /* 0x000fe200078e0203 */
[----:B-1----:R-:W-:-:S04]  /*01c0*/  LEA R16, P1, R6, R16, 0x2 ;  /* 0x0000001006107211 */ /* 0x002fc800078210ff */
[----:B------:R-:W-:Y:S02]  /*01d0*/  LEA.HI.X R21, R6, R17, R7, 0x2, P1 ;  /* 0x0000001106157211 */ /* 0x000fe400008f1407 */
[----:B------:R-:W-:Y:S02]  /*01e0*/  IADD3 R16, P1, PT, R16, 0x10, RZ ;  /* 0x0000001010107810 */ /* 0x000fe40007f3e0ff */
[C---:B------:R-:W-:Y:S01]  /*01f0*/  IADD3 R6, PT, PT, R3.reuse, R0, RZ ;  /* 0x0000000003067210 */ /* 0x040fe20007ffe0ff */
[----:B--2---:R-:W-:Y:S01]  /*0200*/  IMAD.WIDE.U32 R14, R3, 0x4, R12 ;  /* 0x00000004030e7825 */ /* 0x004fe200078e000c */
[----:B------:R-:W-:Y:S02]  /*0210*/  LEA R7, R0, R3, 0x1 ;  /* 0x0000000300077211 */ /* 0x000fe400078e08ff */
[----:B------:R-:W-:-:S07]  /*0220*/  IADD3.X R21, PT, PT, RZ, R21, RZ, P1, !PT ;  /* 0x00000015ff157210 */ /* 0x000fce0000ffe4ff */
.L_x_1:
[----:B------:R-:W-:Y:S01]  /*0230*/  IMAD.MOV.U32 R17, RZ, RZ, R21 ;  /* 0x000000ffff117224 */ /* 0x000fe200078e0015 */
[----:B------:R-:W2:Y:S04]  /*0240*/  LDG.E R20, desc[UR4][R14.64] ;  /* 0x000000040e147981 */ /* 0x000ea8000c1e1900 */
[----:B-1----:R-:W2:Y:S01]  /*0250*/  LDG.E R18, desc[UR4][R16.64+-0x10] ;  /* 0xfffff00410127981 */ /* 0x002ea2000c1e1900 */
[----:B------:R-:W-:-:S04]  /*0260*/  IMAD.WIDE.U32 R22, R6, 0x4, R12 ;  /* 0x0000000406167825 */ /* 0x000fc800078e000c */
[----:B--2--5:R-:W-:-:S05]  /*0270*/  FFMA R28, R18, R20, R19 ;  /* 0x00000014121c7223 */ /* 0x024fca0000000013 */
[----:B------:R1:W-:Y:S04]  /*0280*/  STG.E desc[UR4][R10.64], R28 ;  /* 0x0000001c0a007986 */ /* 0x0003e8000c101904 */
[----:B------:R-:W2:Y:S04]  /*0290*/  LDG.E R22, desc[UR4][R22.64] ;  /* 0x0000000416167981 */ /* 0x000ea8000c1e1900 */
[----:B------:R-:W2:Y:S02]  /*02a0*/  LDG.E R19, desc[UR4][R16.64+-0xc] ;  /* 0xfffff40410137981 */ /* 0x000ea4000c1e1900 */
[----:B--2---:R-:W-:Y:S01]  /*02b0*/  FFMA R21, R19, R22, R28 ;  /* 0x0000001613157223 */ /* 0x004fe2000000001c */
[----:B------:R-:W-:-:S04]  /*02c0*/  IMAD.WIDE.U32 R18, R7, 0x4, R12 ;  /* 0x0000000407127825 */ /* 0x000fc800078e000c */
[----:B------:R2:W-:Y:S04]  /*02d0*/  STG.E desc[UR4][R10.64], R21 ;  /* 0x000000150a007986 */ /* 0x0005e8000c101904 */
[----:B------:R-:W1:Y:S04]  /*02e0*/  LDG.E R18, desc[UR4][R18.64] ;  /* 0x0000000412127981 */ /* 0x000e68000c1e1900 */
[----:B------:R-:W1:Y:S02]  /*02f0*/  LDG.E R20, desc[UR4][R16.64+-0x8] ;  /* 0xfffff80410147981 */ /* 0x000e64000c1e1900 */
[----:B-1----:R-:W-:Y:S01]  /*0300*/  FFMA R28, R20, R18, R21 ;  /* 0x00000012141c7223 */ /* 0x002fe20000000015 */
[----:B--2---:R-:W-:-:S04]  /*0310*/  IMAD.WIDE.U32 R20, R9, 0x4, R12 ;  /* 0x0000000409147825 */ /* 0x004fc800078e000c */
[----:B------:R1:W-:Y:S04]  /*0320*/  STG.E desc[UR4][R10.64], R28 ;  /* 0x0000001c0a007986 */ /* 0x0003e8000c101904 */
[----:B------:R-:W1:Y:S04]  /*0330*/  LDG.E R20, desc[UR4][R20.64] ;  /* 0x0000000414147981 */ /* 0x000e68000c1e1900 */
[----:B------:R-:W1:Y:S02]  /*0340*/  LDG.E R23, desc[UR4][R16.64+-0x4] ;  /* 0xfffffc0410177981 */ /* 0x000e64000c1e1900 */
[----:B-1----:R-:W-:Y:S01]  /*0350*/  FFMA R28, R23, R20, R28 ;  /* 0x00000014171c7223 */ /* 0x002fe2000000001c */
[----:B------:R-:W-:-:S04]  /*0360*/  IMAD.WIDE.U32 R22, R25, 0x4, R12 ;  /* 0x0000000419167825 */ /* 0x000fc800078e000c */
[----:B------:R-:W-:Y:S04]  /*0370*/  STG.E desc[UR4][R10.64], R28 ;  /* 0x0000001c0a007986 */ /* 0x000fe8000c101904 */
[----:B------:R-:W2:Y:S04]  /*0380*/  LDG.E R22, desc[UR4][R22.64] ;  /* 0x0000000416167981 */ /* 0x000ea8000c1e1900 */
[----:B------:R-:W2:Y:S02]  /*0390*/  LDG.E R19, desc[UR4][R16.64] ;  /* 0x0000000410137981 */ /* 0x000ea4000c1e1900 */
[----:B--2---:R-:W-:Y:S01]  /*03a0*/  FFMA R21, R19, R22, R28 ;  /* 0x0000001613157223 */ /* 0x004fe2000000001c */
[----:B------:R-:W-:-:S04]  /*03b0*/  IMAD.WIDE.U32 R18, R27, 0x4, R12 ;  /* 0x000000041b127825 */ /* 0x000fc800078e000c */
[----:B------:R1:W-:Y:S04]  /*03c0*/  STG.E desc[UR4][R10.64], R21 ;  /* 0x000000150a007986 */ /* 0x0003e8000c101904 */
[----:B------:R-:W2:Y:S04]  /*03d0*/  LDG.E R18, desc[UR4][R18.64] ;  /* 0x0000000412127981 */ /* 0x000ea8000c1e1900 */
[----:B------:R-:W2:Y:S02]  /*03e0*/  LDG.E R20, desc[UR4][R16.64+0x4] ;  /* 0x0000040410147981 */ /* 0x000ea4000c1e1900 */
[----:B--2---:R-:W-:Y:S01]  /*03f0*/  FFMA R18, R20, R18, R21 ;  /* 0x0000001214127223 */ /* 0x004fe20000000015 */
[----:B-1----:R-:W-:-:S04]  /*0400*/  IMAD.WIDE.U32 R20, R29, 0x4, R12 ;  /* 0x000000041d147825 */ /* 0x002fc800078e000c */
[----:B------:R1:W-:Y:S04]  /*0410*/  STG.E desc[UR4][R10.64], R18 ;  /* 0x000000120a007986 */ /* 0x0003e8000c101904 */
[----:B------:R-:W2:Y:S04]  /*0420*/  LDG.E R20, desc[UR4][R20.64] ;  /* 0x0000000414147981 */ /* 0x000ea8000c1e1900 */
[----:B------:R-:W2:Y:S01]  /*0430*/  LDG.E R23, desc[UR4][R16.64+0x8] ;  /* 0x0000080410177981 */ /* 0x000ea2000c1e1900 */
[----:B------:R-:W-:Y:S01]  /*0440*/  IADD3 R24, PT, PT, R24, 0x8, RZ ;  /* 0x0000000818187810 */ /* 0x000fe20007ffe0ff */
[----:B--2---:R-:W-:Y:S01]  /*0450*/  FFMA R28, R23, R20, R18 ;  /* 0x00000014171c7223 */ /* 0x004fe20000000012 */
[----:B------:R-:W-:-:S04]  /*0460*/  IMAD.WIDE.U32 R22, R26, 0x4, R12 ;  /* 0x000000041a167825 */ /* 0x000fc800078e000c */
[----:B------:R1:W-:Y:S04]  /*0470*/  STG.E desc[UR4][R10.64], R28 ;  /* 0x0000001c0a007986 */ /* 0x0003e8000c101904 */
[----:B------:R-:W2:Y:S04]  /*0480*/  LDG.E R22, desc[UR4][R22.64] ;  /* 0x0000000416167981 */ /* 0x000ea8000c1e1900 */
[----:B------:R3:W2:Y:S01]  /*0490*/  LDG.E R19, desc[UR4][R16.64+0xc] ;  /* 0x00000c0410137981 */ /* 0x0006a2000c1e1900 */
[C---:B------:R-:W-:Y:S01]  /*04a0*/  IADD3 R6, PT, PT, R8.reuse, R6, RZ ;  /* 0x0000000608067210 */ /* 0x040fe20007ffe0ff */
[C---:B------:R-:W-:Y:S01]  /*04b0*/  IMAD.IADD R27, R8.reuse, 0x1, R27 ;  /* 0x00000001081b7824 */ /* 0x040fe200078e021b */
[C---:B------:R-:W-:Y:S01]  /*04c0*/  IADD3 R7, PT, PT, R8.reuse, R7, RZ ;  /* 0x0000000708077210 */ /* 0x040fe20007ffe0ff */
[C---:B------:R-:W-:Y:S01]  /*04d0*/  IMAD.WIDE.U32 R14, R8.reuse, 0x4, R14 ;  /* 0x00000004080e7825 */ /* 0x040fe200078e000e */
[----:B------:R-:W-:-:S02]  /*04e0*/  IADD3 R9, PT, PT, R8, R9, RZ ;  /* 0x0000000908097210 */ /* 0x000fc40007ffe0ff */
[C---:B------:R-:W-:Y:S02]  /*04f0*/  IADD3 R25, PT, PT, R8.reuse, R25, RZ ;  /* 0x0000001908197210 */ /* 0x040fe40007ffe0ff */
[----:B------:R-:W-:Y:S02]  /*0500*/  IADD3 R29, PT, PT, R8, R29, RZ ;  /* 0x0000001d081d7210 */ /* 0x000fe40007ffe0ff */
[----:B---3--:R-:W-:Y:S02]  /*0510*/  IADD3 R16, P1, PT, R16, 0x20, RZ ;  /* 0x0000002010107810 */ /* 0x008fe40007f3e0ff */
[----:B------:R-:W-:Y:S02]  /*0520*/  IADD3 R26, PT, PT, R8, R26, RZ ;  /* 0x0000001a081a7210 */ /* 0x000fe40007ffe0ff */
[----:B------:R-:W-:Y:S02]  /*0530*/  IADD3.X R21, PT, PT, RZ, R17, RZ, P1, !PT ;  /* 0x00000011ff157210 */ /* 0x000fe40000ffe4ff */
[----:B------:R-:W-:Y:S01]  /*0540*/  ISETP.NE.AND P1, PT, R24, RZ, PT ;  /* 0x000000ff1800720c */ /* 0x000fe20003f25270 */
[----:B--2---:R-:W-:-:S05]  /*0550*/  FFMA R19, R19, R22, R28 ;  /* 0x0000001613137223 */ /* 0x004fca000000001c */
[----:B------:R1:W-:Y:S07]  /*0560*/  STG.E desc[UR4][R10.64], R19 ;  /* 0x000000130a007986 */ /* 0x0003ee000c101904 */
[----:B------:R-:W-:Y:S05]  /*0570*/  @P1 BRA `(.L_x_1) ;  /* 0xfffffffc002c1947 */ /* 0x000fea000383ffff */
.L_x_0:
[----:B------:R-:W-:Y:S05]  /*0580*/  @!P0 EXIT ;  /* 0x000000000000894d */ /* 0x000fea0003800000 */
[----:B------:R-:W-:Y:S02]  /*0590*/  ISETP.GE.U32.AND P1, PT, R4, 0x4, PT ;  /* 0x000000040400780c */ /* 0x000fe40003f26070 */
[----:B-1----:R-:W-:-:S04]  /*05a0*/  LOP3.LUT R18, R0, 0x3, RZ, 0xc0, !PT ;  /* 0x0000000300127812 */ /* 0x002fc800078ec0ff */
[----:B------:R-:W-:-:S07]  /*05b0*/  ISETP.NE.AND P0, PT, R18, RZ, PT ;  /* 0x000000ff1200720c */ /* 0x000fce0003f05270 */
[----:B------:R-:W-:Y:S06]  /*05c0*/  @!P1 BRA `(.L_x_2) ;  /* 0x0000000000889947 */ /* 0x000fec0003800000 */
[----:B------:R-:W1:Y:S01]  /*05d0*/  LDC.64 R12, c[0x0][0x390] ;  /* 0x0000e400ff0c7b82 */ /* 0x000e620000000a00 */
[----:B------:R-:W-:Y:S01]  /*05e0*/  IADD3 R9, PT, PT, R2, R5, RZ ;  /* 0x0000000502097210 */ /* 0x000fe20007ffe0ff */
[----:B------:R-:W-:-:S06]  /*05f0*/  IMAD R17, R5, R0, R3 ;  /* 0x0000000005117224 */ /* 0x000fcc00078e0203 */
[----:B------:R-:W2:Y:S01]  /*0600*/  LDC.64 R6, c[0x0][0x398] ;  /* 0x0000e600ff067b82 */ /* 0x000ea20000000a00 */
[----:B-1----:R-:W-:-:S07]  /*0610*/  IMAD.WIDE.U32 R12, R9, 0x4, R12 ;  /* 0x00000004090c7825 */ /* 0x002fce00078e000c */
[----:B------:R-:W1:Y:S01]  /*0620*/  LDC.64 R8, c[0x0][0x390] ;  /* 0x0000e400ff087b82 */ /* 0x000e620000000a00 */
[----:B------:R-:W3:Y:S01]  /*0630*/  LDG.E R12, desc[UR4][R12.64] ;  /* 0x000000040c0c7981 */ /* 0x000ee2000c1e1900 */
[----:B--2---:R-:W-:-:S06]  /*0640*/  IMAD.WIDE.U32 R14, R17, 0x4, R6 ;  /* 0x00000004110e7825 */ /* 0x004fcc00078e0006 */
[----:B------:R-:W3:Y:S01]  /*0650*/  LDG.E R14, desc[UR4][R14.64] ;  /* 0x000000040e0e7981 */ /* 0x000ee2000c1e1900 */
[----:B------:R-:W-:Y:S02]  /*0660*/  IADD3 R4, P1, PT, R2, R5, RZ ;  /* 0x0000000502047210 */ /* 0x000fe40007f3e0ff */
[----:B------:R-:W-:Y:S02]  /*0670*/  IADD3 R21, PT, PT, R17, R0, RZ ;  /* 0x0000000011157210 */ /* 0x000fe40007ffe0ff */
[----:B------:R-:W-:Y:S02]  /*0680*/  IADD3.X R16, PT, PT, RZ, RZ, RZ, P1, !PT ;  /* 0x000000ffff107210 */ /* 0x000fe40000ffe4ff */
[----:B-1----:R-:W-:-:S04]  /*0690*/  LEA R8, P1, R4, R8, 0x2 ;  /* 0x0000000804087211 */ /* 0x002fc800078210ff */
[----:B------:R-:W-:Y:S01]  /*06a0*/  LEA.HI.X R9, R4, R9, R16, 0x2, P1 ;  /* 0x0000000904097211 */ /* 0x000fe200008f1410 */
[----:B------:R-:W-:-:S04]  /*06b0*/  IMAD.WIDE.U32 R16, R21, 0x4, R6 ;  /* 0x0000000415107825 */ /* 0x000fc800078e0006 */
[----:B---3-5:R-:W-:-:S05]  /*06c0*/  FFMA R19, R12, R14, R19 ;  /* 0x0000000e0c137223 */ /* 0x028fca0000000013 */
[----:B------:R1:W-:Y:S04]  /*06d0*/  STG.E desc[UR4][R10.64], R19 ;  /* 0x000000130a007986 */ /* 0x0003e8000c101904 */
[----:B------:R-:W2:Y:S04]  /*06e0*/  LDG.E R16, desc[UR4][R16.64] ;  /* 0x0000000410107981 */ /* 0x000ea8000c1e1900 */
[----:B------:R-:W2:Y:S01]  /*06f0*/  LDG.E R4, desc[UR4][R8.64+0x4] ;  /* 0x0000040408047981 */ /* 0x000ea2000c1e1900 */
[----:B------:R-:W-:-:S05]  /*0700*/  IADD3 R21, PT, PT, R21, R0, RZ ;  /* 0x0000000015157210 */ /* 0x000fca0007ffe0ff */
[----:B------:R-:W-:-:S04]  /*0710*/  IMAD.WIDE.U32 R12, R21, 0x4, R6 ;  /* 0x00000004150c7825 */ /* 0x000fc800078e0006 */
[----:B--2---:R-:W-:-:S05]  /*0720*/  FFMA R15, R4, R16, R19 ;  /* 0x00000010040f7223 */ /* 0x004fca0000000013 */
[----:B------:R2:W-:Y:S04]  /*0730*/  STG.E desc[UR4][R10.64], R15 ;  /* 0x0000000f0a007986 */ /* 0x0005e8000c101904 */
[----:B------:R-:W3:Y:S04]  /*0740*/  LDG.E R12, desc[UR4][R12.64] ;  /* 0x000000040c0c7981 */ /* 0x000ee8000c1e1900 */
[----:B------:R-:W3:Y:S01]  /*0750*/  LDG.E R4, desc[UR4][R8.64+0x8] ;  /* 0x0000080408047981 */ /* 0x000ee2000c1e1900 */
[----:B------:R-:W-:-:S04]  /*0760*/  IMAD.IADD R23, R21, 0x1, R0 ;  /* 0x0000000115177824 */ /* 0x000fc800078e0200 */
[----:B------:R-:W-:-:S04]  /*0770*/  IMAD.WIDE.U32 R6, R23, 0x4, R6 ;  /* 0x0000000417067825 */ /* 0x000fc800078e0006 */
[----:B---3--:R-:W-:-:S05]  /*0780*/  FFMA R21, R4, R12, R15 ;  /* 0x0000000c04157223 */ /* 0x008fca000000000f */
[----:B------:R2:W-:Y:S04]  /*0790*/  STG.E desc[UR4][R10.64], R21 ;  /* 0x000000150a007986 */ /* 0x0005e8000c101904 */
[----:B------:R-:W1:Y:S04]  /*07a0*/  LDG.E R4, desc[UR4][R8.64+0xc] ;  /* 0x00000c0408047981 */ /* 0x000e68000c1e1900 */
[----:B------:R-:W1:Y:S01]  /*07b0*/  LDG.E R6, desc[UR4][R6.64] ;  /* 0x0000000406067981 */ /* 0x000e62000c1e1900 */
[----:B------:R-:W-:Y:S01]  /*07c0*/  IADD3 R5, PT, PT, R5, 0x4, RZ ;  /* 0x0000000405057810 */ /* 0x000fe20007ffe0ff */
[----:B-1----:R-:W-:-:S05]  /*07d0*/  FFMA R19, R4, R6, R21 ;  /* 0x0000000604137223 */ /* 0x002fca0000000015 */
[----:B------:R2:W-:Y:S02]  /*07e0*/  STG.E desc[UR4][R10.64], R19 ;  /* 0x000000130a007986 */ /* 0x0005e4000c101904 */
.L_x_2:
[----:B------:R-:W-:Y:S05]  /*07f0*/  @!P0 EXIT ;  /* 0x000000000000894d */ /* 0x000fea0003800000 */
[----:B------:R-:W-:Y:S02]  /*0800*/  ISETP.NE.AND P1, PT, R18, 0x1, PT ;  /* 0x000000011200780c */ /* 0x000fe40003f25270 */
[----:B------:R-:W-:-:S04]  /*0810*/  LOP3.LUT R4, R0, 0x1, RZ, 0xc0, !PT ;  /* 0x0000000100047812 */ /* 0x000fc800078ec0ff */
[----:B------:R-:W-:-:S07]  /*0820*/  ISETP.NE.U32.AND P0, PT, R4, 0x1, PT ;  /* 0x000000010400780c */ /* 0x000fce0003f05070 */
        /* <DEDUP_REMOVED lines=12> */
[----:B------:R-:W-:-:S03]  /*08f0*/  IADD3.X R16, PT, PT, RZ, RZ, RZ, P1, !PT ;  /* 0x000000ffff107210 */ /* 0x000fc60000ffe4ff */
[----:B------:R-:W-:Y:S01]  /*0900*/  IMAD.WIDE.U32 R6, R21, 0x4, R6 ;  /* 0x0000000415067825 */ /* 0x000fe200078e0006 */
[----:B-1----:R-:W-:-:S04]  /*0910*/  LEA R8, P1, R4, R8, 0x2 ;  /* 0x0000000804087211 */ /* 0x002fc800078210ff */
[----:B------:R-:W-:Y:S01]  /*0920*/  LEA.HI.X R9, R4, R9, R16, 0x2, P1 ;  /* 0x0000000904097211 */ /* 0x000fe200008f1410 */
[----:B---3-5:R-:W-:-:S05]  /*0930*/  FFMA R17, R12, R14, R19 ;  /* 0x0000000e0c117223 */ /* 0x028fca0000000013 */
[----:B------:R1:W-:Y:S04]  /*0940*/  STG.E desc[UR4][R10.64], R17 ;  /* 0x000000110a007986 */ /* 0x0003e8000c101904 */
[----:B------:R-:W2:Y:S04]  /*0950*/  LDG.E R8, desc[UR4][R8.64+0x4] ;  /* 0x0000040408087981 */ /* 0x000ea8000c1e1900 */
[----:B------:R-:W2:Y:S01]  /*0960*/  LDG.E R6, desc[UR4][R6.64] ;  /* 0x0000000406067981 */ /* 0x000ea2000c1e1900 */
[----:B------:R-:W-:Y:S01]  /*0970*/  IADD3 R5, PT, PT, R5, 0x2, RZ ;  /* 0x0000000205057810 */ /* 0x000fe20007ffe0ff */
[----:B--2---:R-:W-:-:S05]  /*0980*/  FFMA R19, R8, R6, R17 ;  /* 0x0000000608137223 */ /* 0x004fca0000000011 */
[----:B------:R1:W-:Y:S02]  /*0990*/  STG.E desc[UR4][R10.64], R19 ;  /* 0x000000130a007986 */ /* 0x0003e4000c101904 */
.L_x_3:
[----:B------:R-:W-:Y:S05]  /*09a0*/  @P0 EXIT ;  /* 0x000000000000094d */ /* 0x000fea0003800000 */
[----:B------:R-:W3:Y:S01]  /*09b0*/  LDC.64 R6, c[0x0][0x390] ;  /* 0x0000e400ff067b82 */ /* 0x000ee20000000a00 */
[----:B------:R-:W-:Y:S01]  /*09c0*/  IADD3 R13, PT, PT, R2, R5, RZ ;  /* 0x00000005020d7210 */ /* 0x000fe20007ffe0ff */
[----:B------:R-:W-:-:S06]  /*09d0*/  IMAD R5, R5, R0, R3 ;  /* 0x0000000005057224 */ /* 0x000fcc00078e0203 */
[----:B------:R-:W4:Y:S01]  /*09e0*/  LDC.64 R8, c[0x0][0x398] ;  /* 0x0000e600ff087b82 */ /* 0x000f220000000a00 */
[----:B---3--:R-:W-:-:S06]  /*09f0*/  IMAD.WIDE.U32 R2, R13, 0x4, R6 ;  /* 0x000000040d027825 */ /* 0x008fcc00078e0006 */
[----:B------:R-:W1:Y:S01]  /*0a00*/  LDG.E R2, desc[UR4][R2.64] ;  /* 0x0000000402027981 */ /* 0x000e62000c1e1900 */
[----:B----4-:R-:W-:-:S06]  /*0a10*/  IMAD.WIDE.U32 R4, R5, 0x4, R8 ;  /* 0x0000000405047825 */ /* 0x010fcc00078e0008 */
[----:B------:R-:W1:Y:S02]  /*0a20*/  LDG.E R4, desc[UR4][R4.64] ;  /* 0x0000000404047981 */ /* 0x000e64000c1e1900 */
[----:B-12--5:R-:W-:-:S05]  /*0a30*/  FFMA R19, R2, R4, R19 ;  /* 0x0000000402137223 */ /* 0x026fca0000000013 */
[----:B------:R-:W-:Y:S01]  /*0a40*/  STG.E desc[UR4][R10.64], R19 ;  /* 0x000000130a007986 */ /* 0x000fe2000c101904 */
[----:B------:R-:W-:Y:S05]  /*0a50*/  EXIT ;  /* 0x000000000000794d */ /* 0x000fea0003800000 */
.L_x_4:
[----:B------:R-:W-:-:S00]  /*0a60*/  BRA `(.L_x_4) ;  /* 0xfffffffc00fc7947 */ /* 0x000fc0000383ffff */
[----:B------:R-:W-:-:S00]  /*0a70*/  NOP ;  /* 0x0000000000007918 */ /* 0x000fc00000000000 */
        /* <DEDUP_REMOVED lines=8> */
.L_x_5:


//--------------------- .nv.shared.reserved.0     --------------------------
	.section	.nv.shared.reserved.0,"aw",@nobits
	.weak		__nv_reservedSMEM_offset_0_alias
	.size		__nv_reservedSMEM_offset_0_alias, 0, 64
	.other		__nv_reservedSMEM_offset_0_alias,@"STO_CUDA_RESERVED_SHARED STV_DEFAULT"
__nv_reservedSMEM_offset_0_alias:
	.zero		0
	.zero		64


//--------------------- .nv.constant0._Z10cudakerneliPfS_S_ --------------------------
	.section	.nv.constant0._Z10cudakerneliPfS_S_,"a",@progbits
	.sectionflags	@""
	.align	4
.nv.constant0._Z10cudakerneliPfS_S_:
	.zero		928


//--------------------- SYMBOLS --------------------------

	.type		.nv.reservedSmem.offset0,@object
	.size		.nv.reservedSmem.offset0,0x4
